//
// Generated by NVIDIA NVVM Compiler
//
// Compiler Build ID: CL-36424714
// Cuda compilation tools, release 13.0, V13.0.88
// Based on NVVM 20.0.0
//

.version 9.0
.target sm_100
.address_size 64

	// .globl	_Z12parallel_foriPdS_d

.visible .entry _Z12parallel_foriPdS_d(
	.param .u32 _Z12parallel_foriPdS_d_param_0,
	.param .u64 .ptr .align 1 _Z12parallel_foriPdS_d_param_1,
	.param .u64 .ptr .align 1 _Z12parallel_foriPdS_d_param_2,
	.param .f64 _Z12parallel_foriPdS_d_param_3
)
{
	.reg .pred 	%p<2>;
	.reg .b32 	%r<6>;
	.reg .b64 	%rd<8>;
	.reg .b64 	%fd<5>;

	ld.param.u32 	%r2, [_Z12parallel_foriPdS_d_param_0];
	ld.param.u64 	%rd1, [_Z12parallel_foriPdS_d_param_1];
	ld.param.u64 	%rd2, [_Z12parallel_foriPdS_d_param_2];
	ld.param.f64 	%fd1, [_Z12parallel_foriPdS_d_param_3];
	mov.u32 	%r3, %tid.x;
	mov.u32 	%r4, %ctaid.x;
	mov.u32 	%r5, %ntid.x;
	mad.lo.s32 	%r1, %r4, %r5, %r3;
	setp.ge.s32 	%p1, %r1, %r2;
	@%p1 bra 	$L__BB0_2;
	cvta.to.global.u64 	%rd3, %rd1;
	cvta.to.global.u64 	%rd4, %rd2;
	mul.wide.s32 	%rd5, %r1, 8;
	add.s64 	%rd6, %rd3, %rd5;
	ld.global.f64 	%fd2, [%rd6];
	add.s64 	%rd7, %rd4, %rd5;
	ld.global.f64 	%fd3, [%rd7];
	fma.rn.f64 	%fd4, %fd1, %fd3, %fd2;
	st.global.f64 	[%rd6], %fd4;
$L__BB0_2:
	ret;

}


// ===== COMPILED SASS (sm_100) =====

	.target	sm_100

	.elftype	@"ET_EXEC"


//--------------------- .note.nv.tkinfo           --------------------------
	.section	.note.nv.tkinfo,"",@"SHT_NOTE"
	.sectionflags	@"SHF_NOTE_NV_TKINFO"
	.tkinfo
        /*0018*/ 	.word	0x00000002
        /*0030*/ 	.string	""
        /*0030*/ 	.string	"ptxas"
        /*0030*/ 	.string	"Cuda compilation tools, release 13.0, V13.0.88"
        /*0030*/ 	.string	"Build cuda_13.0.r13.0/compiler.36424714_0"
        /*0030*/ 	.string	"-arch sm_100 -m 64 "



//--------------------- .note.nv.cuinfo           --------------------------
	.section	.note.nv.cuinfo,"",@"SHT_NOTE"
	.sectionflags	@"SHF_NOTE_NV_CUINFO"
        /*0018*/ 	.short	0x0002
        /*001a*/ 	.short	0x0064
        /*001c*/ 	.short	0x0082
	.zero		2


//--------------------- .nv.info                  --------------------------
	.section	.nv.info,"",@"SHT_CUDA_INFO"
	.align	4


	//----- nvinfo : EIATTR_REGCOUNT
	.align		4
        /*0000*/ 	.byte	0x04, 0x2f
        /*0002*/ 	.short	(.L_1 - .L_0)
	.align		4
.L_0:
        /*0004*/ 	.word	index@(_Z12parallel_foriPdS_d)
        /*0008*/ 	.word	0x0000000c


	//----- nvinfo : EIATTR_FRAME_SIZE
	.align		4
.L_1:
        /*000c*/ 	.byte	0x04, 0x11
        /*000e*/ 	.short	(.L_3 - .L_2)
	.align		4
.L_2:
        /*0010*/ 	.word	index@(_Z12parallel_foriPdS_d)
        /*0014*/ 	.word	0x00000000


	//----- nvinfo : EIATTR_MIN_STACK_SIZE
	.align		4
.L_3:
        /*0018*/ 	.byte	0x04, 0x12
        /*001a*/ 	.short	(.L_5 - .L_4)
	.align		4
.L_4:
        /*001c*/ 	.word	index@(_Z12parallel_foriPdS_d)
        /*0020*/ 	.word	0x00000000
.L_5:


//--------------------- .nv.compat                --------------------------
	.section	.nv.compat,"",@"SHT_CUDA_COMPAT_INFO"
	.align	4
        /*0000*/ 	.byte	0x02, 0x09, 0x00, 0x00, 0x02, 0x02, 0x01, 0x00, 0x02, 0x05, 0x05, 0x00, 0x03, 0x07, 0x01, 0x01
        /*0010*/ 	.byte	0x02, 0x03, 0x00, 0x00, 0x02, 0x06, 0x01, 0x00, 0x04, 0x0b, 0x08, 0x00, 0x01, 0x00, 0x00, 0x00
        /*0020*/ 	.byte	0x00, 0x00, 0x00, 0x00


//--------------------- .nv.info._Z12parallel_foriPdS_d --------------------------
	.section	.nv.info._Z12parallel_foriPdS_d,"",@"SHT_CUDA_INFO"
	.sectionflags	@""
	.align	4


	//----- nvinfo : EIATTR_CUDA_API_VERSION
	.align		4
        /*0000*/ 	.byte	0x04, 0x37
        /*0002*/ 	.short	(.L_7 - .L_6)
.L_6:
        /*0004*/ 	.word	0x00000082


	//----- nvinfo : EIATTR_KPARAM_INFO
	.align		4
.L_7:
        /*0008*/ 	.byte	0x04, 0x17
        /*000a*/ 	.short	(.L_9 - .L_8)
.L_8:
        /*000c*/ 	.word	0x00000000
        /*0010*/ 	.short	0x0003
        /*0012*/ 	.short	0x0018
        /*0014*/ 	.byte	0x00, 0xf0, 0x21, 0x00


	//----- nvinfo : EIATTR_KPARAM_INFO
	.align		4
.L_9:
        /*0018*/ 	.byte	0x04, 0x17
        /*001a*/ 	.short	(.L_11 - .L_10)
.L_10:
        /*001c*/ 	.word	0x00000000
        /*0020*/ 	.short	0x0002
        /*0022*/ 	.short	0x0010
        /*0024*/ 	.byte	0x00, 0xf5, 0x21, 0x00


	//----- nvinfo : EIATTR_KPARAM_INFO
	.align		4
.L_11:
        /*0028*/ 	.byte	0x04, 0x17
        /*002a*/ 	.short	(.L_13 - .L_12)
.L_12:
        /*002c*/ 	.word	0x00000000
        /*0030*/ 	.short	0x0001
        /*0032*/ 	.short	0x0008
        /*0034*/ 	.byte	0x00, 0xf5, 0x21, 0x00


	//----- nvinfo : EIATTR_KPARAM_INFO
	.align		4
.L_13:
        /*0038*/ 	.byte	0x04, 0x17
        /*003a*/ 	.short	(.L_15 - .L_14)
.L_14:
        /*003c*/ 	.word	0x00000000
        /*0040*/ 	.short	0x0000
        /*0042*/ 	.short	0x0000
        /*0044*/ 	.byte	0x00, 0xf0, 0x11, 0x00


	//----- nvinfo : EIATTR_SPARSE_MMA_MASK
	.align		4
.L_15:
        /*0048*/ 	.byte	0x03, 0x50
        /*004a*/ 	.short	0x0000


	//----- nvinfo : EIATTR_MAXREG_COUNT
	.align		4
        /*004c*/ 	.byte	0x03, 0x1b
        /*004e*/ 	.short	0x00ff


	//----- nvinfo : EIATTR_MERCURY_ISA_VERSION
	.align		4
        /*0050*/ 	.byte	0x03, 0x5f
        /*0052*/ 	.short	0x0101


	//----- nvinfo : EIATTR_VRC_CTA_INIT_COUNT
	.align		4
        /*0054*/ 	.byte	0x02, 0x4a
	.zero		1
	.zero		1


	//----- nvinfo : EIATTR_EXIT_INSTR_OFFSETS
	.align		4
        /*0058*/ 	.byte	0x04, 0x1c
        /*005a*/ 	.short	(.L_17 - .L_16)


	//   ....[0]....
.L_16:
        /*005c*/ 	.word	0x00000070


	//   ....[1]....
        /*0060*/ 	.word	0x00000120


	//----- nvinfo : EIATTR_CBANK_PARAM_SIZE
	.align		4
.L_17:
        /*0064*/ 	.byte	0x03, 0x19
        /*0066*/ 	.short	0x0020


	//----- nvinfo : EIATTR_PARAM_CBANK
	.align		4
        /*0068*/ 	.byte	0x04, 0x0a
        /*006a*/ 	.short	(.L_19 - .L_18)
	.align		4
.L_18:
        /*006c*/ 	.word	index@(.nv.constant0._Z12parallel_foriPdS_d)
        /*0070*/ 	.short	0x0380
        /*0072*/ 	.short	0x0020


	//----- nvinfo : EIATTR_SW_WAR
	.align		4
.L_19:
        /*0074*/ 	.byte	0x04, 0x36
        /*0076*/ 	.short	(.L_21 - .L_20)
.L_20:
        /*0078*/ 	.word	0x00000008
.L_21:


//--------------------- .nv.callgraph             --------------------------
	.section	.nv.callgraph,"",@"SHT_CUDA_CALLGRAPH"
	.align	4
	.sectionentsize	8
	.align		4
        /*0000*/ 	.word	0x00000000
	.align		4
        /*0004*/ 	.word	0xffffffff
	.align		4
        /*0008*/ 	.word	0x00000000
	.align		4
        /*000c*/ 	.word	0xfffffffe
	.align		4
        /*0010*/ 	.word	0x00000000
	.align		4
        /*0014*/ 	.word	0xfffffffd
	.align		4
        /*0018*/ 	.word	0x00000000
	.align		4
        /*001c*/ 	.word	0xfffffffc


//--------------------- .text._Z12parallel_foriPdS_d --------------------------
	.section	.text._Z12parallel_foriPdS_d,"ax",@progbits
	.align	128
        .global         _Z12parallel_foriPdS_d
        .type           _Z12parallel_foriPdS_d,@function
        .size           _Z12parallel_foriPdS_d,(.L_x_1 - _Z12parallel_foriPdS_d)
        .other          _Z12parallel_foriPdS_d,@"STO_CUDA_ENTRY STV_DEFAULT"
_Z12parallel_foriPdS_d:
.text._Z12parallel_foriPdS_d:
[----:B------:R-:W-:Y:S01]  /*0000*/  LDC R1, c[0x0][0x37c] ;  /* 0x0000df00ff017b82 */ /* 0x000fe20000000800 */
[----:B------:R-:W0:Y:S07]  /*0010*/  S2R R5, SR_TID.X ;  /* 0x0000000000057919 */ /* 0x000e2e0000002100 */
[----:B------:R-:W0:Y:S01]  /*0020*/  S2UR UR4, SR_CTAID.X ;  /* 0x00000000000479c3 */ /* 0x000e220000002500 */
[----:B------:R-:W1:Y:S07]  /*0030*/  LDCU UR5, c[0x0][0x380] ;  /* 0x00007000ff0577ac */ /* 0x000e6e0008000800 */
[----:B------:R-:W0:Y:S02]  /*0040*/  LDC R0, c[0x0][0x360] ;  /* 0x0000d800ff007b82 */ /* 0x000e240000000800 */
[----:B0-----:R-:W-:-:S05]  /*0050*/  IMAD R5, R0, UR4, R5 ;  /* 0x0000000400057c24 */ /* 0x001fca000f8e0205 */
[----:B-1----:R-:W-:-:S13]  /*0060*/  ISETP.GE.AND P0, PT, R5, UR5, PT ;  /* 0x0000000505007c0c */ /* 0x002fda000bf06270 */
[----:B------:R-:W-:Y:S05]  /*0070*/  @P0 EXIT ;  /* 0x000000000000094d */ /* 0x000fea0003800000 */
[----:B------:R-:W0:Y:S01]  /*0080*/  LDC.64 R6, c[0x0][0x390] ;  /* 0x0000e400ff067b82 */ /* 0x000e220000000a00 */
[----:B------:R-:W1:Y:S07]  /*0090*/  LDCU.64 UR4, c[0x0][0x358] ;  /* 0x00006b00ff0477ac */ /* 0x000e6e0008000a00 */
[----:B------:R-:W2:Y:S08]  /*00a0*/  LDC.64 R2, c[0x0][0x388] ;  /* 0x0000e200ff027b82 */ /* 0x000eb00000000a00 */
[----:B------:R-:W3:Y:S01]  /*00b0*/  LDC.64 R8, c[0x0][0x398] ;  /* 0x0000e600ff087b82 */ /* 0x000ee20000000a00 */
[----:B0-----:R-:W-:-:S06]  /*00c0*/  IMAD.WIDE R6, R5, 0x8, R6 ;  /* 0x0000000805067825 */ /* 0x001fcc00078e0206 */
[----:B-1----:R-:W3:Y:S01]  /*00d0*/  LDG.E.64 R6, desc[UR4][R6.64] ;  /* 0x0000000406067981 */ /* 0x002ee2000c1e1b00 */
[----:B--2---:R-:W-:-:S05]  /*00e0*/  IMAD.WIDE R2, R5, 0x8, R2 ;  /* 0x0000000805027825 */ /* 0x004fca00078e0202 */
[----:B------:R-:W3:Y:S02]  /*00f0*/  LDG.E.64 R4, desc[UR4][R2.64] ;  /* 0x0000000402047981 */ /* 0x000ee4000c1e1b00 */
[----:B---3--:R-:W-:-:S07]  /*0100*/  DFMA R4, R6, R8, R4 ;  /* 0x000000080604722b */ /* 0x008fce0000000004 */
[----:B------:R-:W-:Y:S01]  /*0110*/  STG.E.64 desc[UR4][R2.64], R4 ;  /* 0x0000000402007986 */ /* 0x000fe2000c101b04 */
[----:B------:R-:W-:Y:S05]  /*0120*/  EXIT ;  /* 0x000000000000794d */ /* 0x000fea0003800000 */
.L_x_0:
[----:B------:R-:W-:-:S00]  /*0130*/  BRA `(.L_x_0) ;  /* 0xfffffffc00fc7947 */ /* 0x000fc0000383ffff */
[----:B------:R-:W-:-:S00]  /*0140*/  NOP ;  /* 0x0000000000007918 */ /* 0x000fc00000000000 */
        /* <DEDUP_REMOVED lines=11> */
.L_x_1:


//--------------------- .nv.shared.reserved.0     --------------------------
	.section	.nv.shared.reserved.0,"aw",@nobits
	.weak		__nv_reservedSMEM_offset_0_alias
	.size		__nv_reservedSMEM_offset_0_alias, 0, 64
	.other		__nv_reservedSMEM_offset_0_alias,@"STO_CUDA_RESERVED_SHARED STV_DEFAULT"
__nv_reservedSMEM_offset_0_alias:
	.zero		0
	.zero		64


//--------------------- .nv.constant0._Z12parallel_foriPdS_d --------------------------
	.section	.nv.constant0._Z12parallel_foriPdS_d,"a",@progbits
	.sectionflags	@""
	.align	4
.nv.constant0._Z12parallel_foriPdS_d:
	.zero		928


//--------------------- SYMBOLS --------------------------

	.type		.nv.reservedSmem.offset0,@object
	.size		.nv.reservedSmem.offset0,0x4
